//
// Generated by NVIDIA NVVM Compiler
//
// Compiler Build ID: CL-36424714
// Cuda compilation tools, release 13.0, V13.0.88
// Based on NVVM 20.0.0
//

.version 9.0
.target sm_100
.address_size 64

	// .globl	_Z15bitonicSortStepPiiii

.visible .entry _Z15bitonicSortStepPiiii(
	.param .u64 .ptr .align 1 _Z15bitonicSortStepPiiii_param_0,
	.param .u32 _Z15bitonicSortStepPiiii_param_1,
	.param .u32 _Z15bitonicSortStepPiiii_param_2,
	.param .u32 _Z15bitonicSortStepPiiii_param_3
)
{
	.reg .pred 	%p<5>;
	.reg .b32 	%r<13>;
	.reg .b64 	%rd<11>;

	ld.param.u64 	%rd6, [_Z15bitonicSortStepPiiii_param_0];
	ld.param.u32 	%r8, [_Z15bitonicSortStepPiiii_param_1];
	ld.param.u32 	%r7, [_Z15bitonicSortStepPiiii_param_2];
	cvta.to.global.u64 	%rd1, %rd6;
	mov.u32 	%r9, %tid.x;
	mov.u32 	%r10, %ntid.x;
	mov.u32 	%r11, %ctaid.x;
	mad.lo.s32 	%r1, %r10, %r11, %r9;
	xor.b32  	%r2, %r8, %r1;
	setp.le.u32 	%p1, %r2, %r1;
	@%p1 bra 	$L__BB0_6;
	and.b32  	%r12, %r7, %r1;
	setp.ne.s32 	%p2, %r12, 0;
	@%p2 bra 	$L__BB0_4;
	mul.wide.u32 	%rd9, %r1, 4;
	add.s64 	%rd2, %rd1, %rd9;
	ld.global.u32 	%r3, [%rd2];
	mul.wide.u32 	%rd10, %r2, 4;
	add.s64 	%rd3, %rd1, %rd10;
	ld.global.u32 	%r4, [%rd3];
	setp.le.s32 	%p4, %r3, %r4;
	@%p4 bra 	$L__BB0_6;
	st.global.u32 	[%rd2], %r4;
	st.global.u32 	[%rd3], %r3;
	bra.uni 	$L__BB0_6;
$L__BB0_4:
	mul.wide.u32 	%rd7, %r1, 4;
	add.s64 	%rd4, %rd1, %rd7;
	ld.global.u32 	%r5, [%rd4];
	mul.wide.u32 	%rd8, %r2, 4;
	add.s64 	%rd5, %rd1, %rd8;
	ld.global.u32 	%r6, [%rd5];
	setp.ge.s32 	%p3, %r5, %r6;
	@%p3 bra 	$L__BB0_6;
	st.global.u32 	[%rd4], %r6;
	st.global.u32 	[%rd5], %r5;
$L__BB0_6:
	ret;

}
	// .globl	_Z25bitonicCompareAndSwapEvenPiiii
.visible .entry _Z25bitonicCompareAndSwapEvenPiiii(
	.param .u64 .ptr .align 1 _Z25bitonicCompareAndSwapEvenPiiii_param_0,
	.param .u32 _Z25bitonicCompareAndSwapEvenPiiii_param_1,
	.param .u32 _Z25bitonicCompareAndSwapEvenPiiii_param_2,
	.param .u32 _Z25bitonicCompareAndSwapEvenPiiii_param_3
)
{
	.reg .pred 	%p<6>;
	.reg .b32 	%r<12>;
	.reg .b64 	%rd<7>;

	ld.param.u64 	%rd3, [_Z25bitonicCompareAndSwapEvenPiiii_param_0];
	ld.param.u32 	%r7, [_Z25bitonicCompareAndSwapEvenPiiii_param_1];
	ld.param.u32 	%r5, [_Z25bitonicCompareAndSwapEvenPiiii_param_2];
	ld.param.u32 	%r6, [_Z25bitonicCompareAndSwapEvenPiiii_param_3];
	mov.u32 	%r8, %tid.x;
	mov.u32 	%r9, %ntid.x;
	mov.u32 	%r10, %ctaid.x;
	mad.lo.s32 	%r1, %r9, %r10, %r8;
	xor.b32  	%r2, %r7, %r1;
	setp.le.u32 	%p1, %r2, %r1;
	@%p1 bra 	$L__BB1_4;
	and.b32  	%r11, %r5, %r1;
	setp.ne.s32 	%p2, %r11, 0;
	setp.ge.u32 	%p3, %r1, %r6;
	or.pred  	%p4, %p2, %p3;
	@%p4 bra 	$L__BB1_4;
	cvta.to.global.u64 	%rd4, %rd3;
	mul.wide.u32 	%rd5, %r1, 4;
	add.s64 	%rd1, %rd4, %rd5;
	ld.global.u32 	%r3, [%rd1];
	mul.wide.u32 	%rd6, %r2, 4;
	add.s64 	%rd2, %rd4, %rd6;
	ld.global.u32 	%r4, [%rd2];
	setp.le.s32 	%p5, %r3, %r4;
	@%p5 bra 	$L__BB1_4;
	st.global.u32 	[%rd1], %r4;
	st.global.u32 	[%rd2], %r3;
$L__BB1_4:
	ret;

}
	// .globl	_Z24bitonicCompareAndSwapOddPiiii
.visible .entry _Z24bitonicCompareAndSwapOddPiiii(
	.param .u64 .ptr .align 1 _Z24bitonicCompareAndSwapOddPiiii_param_0,
	.param .u32 _Z24bitonicCompareAndSwapOddPiiii_param_1,
	.param .u32 _Z24bitonicCompareAndSwapOddPiiii_param_2,
	.param .u32 _Z24bitonicCompareAndSwapOddPiiii_param_3
)
{
	.reg .pred 	%p<6>;
	.reg .b32 	%r<12>;
	.reg .b64 	%rd<7>;

	ld.param.u64 	%rd3, [_Z24bitonicCompareAndSwapOddPiiii_param_0];
	ld.param.u32 	%r7, [_Z24bitonicCompareAndSwapOddPiiii_param_1];
	ld.param.u32 	%r5, [_Z24bitonicCompareAndSwapOddPiiii_param_2];
	ld.param.u32 	%r6, [_Z24bitonicCompareAndSwapOddPiiii_param_3];
	mov.u32 	%r8, %tid.x;
	mov.u32 	%r9, %ntid.x;
	mov.u32 	%r10, %ctaid.x;
	mad.lo.s32 	%r1, %r9, %r10, %r8;
	xor.b32  	%r2, %r7, %r1;
	setp.le.u32 	%p1, %r2, %r1;
	@%p1 bra 	$L__BB2_4;
	and.b32  	%r11, %r5, %r1;
	setp.eq.s32 	%p2, %r11, 0;
	setp.ge.u32 	%p3, %r1, %r6;
	or.pred  	%p4, %p2, %p3;
	@%p4 bra 	$L__BB2_4;
	cvta.to.global.u64 	%rd4, %rd3;
	mul.wide.u32 	%rd5, %r1, 4;
	add.s64 	%rd1, %rd4, %rd5;
	ld.global.u32 	%r3, [%rd1];
	mul.wide.u32 	%rd6, %r2, 4;
	add.s64 	%rd2, %rd4, %rd6;
	ld.global.u32 	%r4, [%rd2];
	setp.ge.s32 	%p5, %r3, %r4;
	@%p5 bra 	$L__BB2_4;
	st.global.u32 	[%rd1], %r4;
	st.global.u32 	[%rd2], %r3;
$L__BB2_4:
	ret;

}
	// .globl	_Z14evenSortKernelPii
.visible .entry _Z14evenSortKernelPii(
	.param .u64 .ptr .align 1 _Z14evenSortKernelPii_param_0,
	.param .u32 _Z14evenSortKernelPii_param_1
)
{
	.reg .pred 	%p<3>;
	.reg .b32 	%r<10>;
	.reg .b64 	%rd<5>;

	ld.param.u64 	%rd2, [_Z14evenSortKernelPii_param_0];
	ld.param.u32 	%r4, [_Z14evenSortKernelPii_param_1];
	mov.u32 	%r5, %tid.x;
	mov.u32 	%r6, %ntid.x;
	mov.u32 	%r7, %ctaid.x;
	mad.lo.s32 	%r8, %r6, %r7, %r5;
	shl.b32 	%r1, %r8, 1;
	add.s32 	%r9, %r4, -1;
	setp.ge.s32 	%p1, %r1, %r9;
	@%p1 bra 	$L__BB3_3;
	cvta.to.global.u64 	%rd3, %rd2;
	mul.wide.s32 	%rd4, %r1, 4;
	add.s64 	%rd1, %rd3, %rd4;
	ld.global.u32 	%r2, [%rd1];
	ld.global.u32 	%r3, [%rd1+4];
	setp.le.s32 	%p2, %r2, %r3;
	@%p2 bra 	$L__BB3_3;
	st.global.u32 	[%rd1], %r3;
	st.global.u32 	[%rd1+4], %r2;
$L__BB3_3:
	ret;

}
	// .globl	_Z13oddSortKernelPii
.visible .entry _Z13oddSortKernelPii(
	.param .u64 .ptr .align 1 _Z13oddSortKernelPii_param_0,
	.param .u32 _Z13oddSortKernelPii_param_1
)
{
	.reg .pred 	%p<3>;
	.reg .b32 	%r<11>;
	.reg .b64 	%rd<5>;

	ld.param.u64 	%rd2, [_Z13oddSortKernelPii_param_0];
	ld.param.u32 	%r4, [_Z13oddSortKernelPii_param_1];
	mov.u32 	%r5, %tid.x;
	mov.u32 	%r6, %ntid.x;
	mov.u32 	%r7, %ctaid.x;
	mad.lo.s32 	%r8, %r6, %r7, %r5;
	shl.b32 	%r1, %r8, 1;
	or.b32  	%r9, %r1, 1;
	add.s32 	%r10, %r4, -1;
	setp.ge.s32 	%p1, %r9, %r10;
	@%p1 bra 	$L__BB4_3;
	cvta.to.global.u64 	%rd3, %rd2;
	mul.wide.s32 	%rd4, %r1, 4;
	add.s64 	%rd1, %rd3, %rd4;
	ld.global.u32 	%r2, [%rd1+4];
	ld.global.u32 	%r3, [%rd1+8];
	setp.le.s32 	%p2, %r2, %r3;
	@%p2 bra 	$L__BB4_3;
	st.global.u32 	[%rd1+4], %r3;
	st.global.u32 	[%rd1+8], %r2;
$L__BB4_3:
	ret;

}


// ===== COMPILED SASS (sm_100) =====

	.target	sm_100

	.elftype	@"ET_EXEC"


//--------------------- .note.nv.tkinfo           --------------------------
	.section	.note.nv.tkinfo,"",@"SHT_NOTE"
	.sectionflags	@"SHF_NOTE_NV_TKINFO"
	.tkinfo
        /*0018*/ 	.word	0x00000002
        /*0030*/ 	.string	""
        /*0030*/ 	.string	"ptxas"
        /*0030*/ 	.string	"Cuda compilation tools, release 13.0, V13.0.88"
        /*0030*/ 	.string	"Build cuda_13.0.r13.0/compiler.36424714_0"
        /*0030*/ 	.string	"-arch sm_100 -m 64 "



//--------------------- .note.nv.cuinfo           --------------------------
	.section	.note.nv.cuinfo,"",@"SHT_NOTE"
	.sectionflags	@"SHF_NOTE_NV_CUINFO"
        /*0018*/ 	.short	0x0002
        /*001a*/ 	.short	0x0064
        /*001c*/ 	.short	0x0082
	.zero		2


//--------------------- .nv.info                  --------------------------
	.section	.nv.info,"",@"SHT_CUDA_INFO"
	.align	4


	//----- nvinfo : EIATTR_REGCOUNT
	.align		4
        /*0000*/ 	.byte	0x04, 0x2f
        /*0002*/ 	.short	(.L_1 - .L_0)
	.align		4
.L_0:
        /*0004*/ 	.word	index@(_Z15bitonicSortStepPiiii)
        /*0008*/ 	.word	0x0000000c


	//----- nvinfo : EIATTR_FRAME_SIZE
	.align		4
.L_1:
        /*000c*/ 	.byte	0x04, 0x11
        /*000e*/ 	.short	(.L_3 - .L_2)
	.align		4
.L_2:
        /*0010*/ 	.word	index@(_Z15bitonicSortStepPiiii)
        /*0014*/ 	.word	0x00000000


	//----- nvinfo : EIATTR_REGCOUNT
	.align		4
.L_3:
        /*0018*/ 	.byte	0x04, 0x2f
        /*001a*/ 	.short	(.L_5 - .L_4)
	.align		4
.L_4:
        /*001c*/ 	.word	index@(_Z25bitonicCompareAndSwapEvenPiiii)
        /*0020*/ 	.word	0x0000000a


	//----- nvinfo : EIATTR_FRAME_SIZE
	.align		4
.L_5:
        /*0024*/ 	.byte	0x04, 0x11
        /*0026*/ 	.short	(.L_7 - .L_6)
	.align		4
.L_6:
        /*0028*/ 	.word	index@(_Z25bitonicCompareAndSwapEvenPiiii)
        /*002c*/ 	.word	0x00000000


	//----- nvinfo : EIATTR_REGCOUNT
	.align		4
.L_7:
        /*0030*/ 	.byte	0x04, 0x2f
        /*0032*/ 	.short	(.L_9 - .L_8)
	.align		4
.L_8:
        /*0034*/ 	.word	index@(_Z24bitonicCompareAndSwapOddPiiii)
        /*0038*/ 	.word	0x0000000a


	//----- nvinfo : EIATTR_FRAME_SIZE
	.align		4
.L_9:
        /*003c*/ 	.byte	0x04, 0x11
        /*003e*/ 	.short	(.L_11 - .L_10)
	.align		4
.L_10:
        /*0040*/ 	.word	index@(_Z24bitonicCompareAndSwapOddPiiii)
        /*0044*/ 	.word	0x00000000


	//----- nvinfo : EIATTR_REGCOUNT
	.align		4
.L_11:
        /*0048*/ 	.byte	0x04, 0x2f
        /*004a*/ 	.short	(.L_13 - .L_12)
	.align		4
.L_12:
        /*004c*/ 	.word	index@(_Z14evenSortKernelPii)
        /*0050*/ 	.word	0x00000008


	//----- nvinfo : EIATTR_FRAME_SIZE
	.align		4
.L_13:
        /*0054*/ 	.byte	0x04, 0x11
        /*0056*/ 	.short	(.L_15 - .L_14)
	.align		4
.L_14:
        /*0058*/ 	.word	index@(_Z14evenSortKernelPii)
        /*005c*/ 	.word	0x00000000


	//----- nvinfo : EIATTR_REGCOUNT
	.align		4
.L_15:
        /*0060*/ 	.byte	0x04, 0x2f
        /*0062*/ 	.short	(.L_17 - .L_16)
	.align		4
.L_16:
        /*0064*/ 	.word	index@(_Z13oddSortKernelPii)
        /*0068*/ 	.word	0x00000008


	//----- nvinfo : EIATTR_FRAME_SIZE
	.align		4
.L_17:
        /*006c*/ 	.byte	0x04, 0x11
        /*006e*/ 	.short	(.L_19 - .L_18)
	.align		4
.L_18:
        /*0070*/ 	.word	index@(_Z13oddSortKernelPii)
        /*0074*/ 	.word	0x00000000


	//----- nvinfo : EIATTR_MIN_STACK_SIZE
	.align		4
.L_19:
        /*0078*/ 	.byte	0x04, 0x12
        /*007a*/ 	.short	(.L_21 - .L_20)
	.align		4
.L_20:
        /*007c*/ 	.word	index@(_Z13oddSortKernelPii)
        /*0080*/ 	.word	0x00000000


	//----- nvinfo : EIATTR_MIN_STACK_SIZE
	.align		4
.L_21:
        /*0084*/ 	.byte	0x04, 0x12
        /*0086*/ 	.short	(.L_23 - .L_22)
	.align		4
.L_22:
        /*0088*/ 	.word	index@(_Z14evenSortKernelPii)
        /*008c*/ 	.word	0x00000000


	//----- nvinfo : EIATTR_MIN_STACK_SIZE
	.align		4
.L_23:
        /*0090*/ 	.byte	0x04, 0x12
        /*0092*/ 	.short	(.L_25 - .L_24)
	.align		4
.L_24:
        /*0094*/ 	.word	index@(_Z24bitonicCompareAndSwapOddPiiii)
        /*0098*/ 	.word	0x00000000


	//----- nvinfo : EIATTR_MIN_STACK_SIZE
	.align		4
.L_25:
        /*009c*/ 	.byte	0x04, 0x12
        /*009e*/ 	.short	(.L_27 - .L_26)
	.align		4
.L_26:
        /*00a0*/ 	.word	index@(_Z25bitonicCompareAndSwapEvenPiiii)
        /*00a4*/ 	.word	0x00000000


	//----- nvinfo : EIATTR_MIN_STACK_SIZE
	.align		4
.L_27:
        /*00a8*/ 	.byte	0x04, 0x12
        /*00aa*/ 	.short	(.L_29 - .L_28)
	.align		4
.L_28:
        /*00ac*/ 	.word	index@(_Z15bitonicSortStepPiiii)
        /*00b0*/ 	.word	0x00000000
.L_29:


//--------------------- .nv.compat                --------------------------
	.section	.nv.compat,"",@"SHT_CUDA_COMPAT_INFO"
	.align	4
        /*0000*/ 	.byte	0x02, 0x09, 0x00, 0x00, 0x02, 0x02, 0x01, 0x00, 0x02, 0x05, 0x05, 0x00, 0x03, 0x07, 0x01, 0x01
        /*0010*/ 	.byte	0x02, 0x03, 0x00, 0x00, 0x02, 0x06, 0x01, 0x00, 0x04, 0x0b, 0x08, 0x00, 0x09, 0x00, 0x00, 0x00
        /*0020*/ 	.byte	0x00, 0x00, 0x00, 0x00


//--------------------- .nv.info._Z13oddSortKernelPii --------------------------
	.section	.nv.info._Z13oddSortKernelPii,"",@"SHT_CUDA_INFO"
	.sectionflags	@""
	.align	4


	//----- nvinfo : EIATTR_CUDA_API_VERSION
	.align		4
        /*0000*/ 	.byte	0x04, 0x37
        /*0002*/ 	.short	(.L_31 - .L_30)
.L_30:
        /*0004*/ 	.word	0x00000082


	//----- nvinfo : EIATTR_KPARAM_INFO
	.align		4
.L_31:
        /*0008*/ 	.byte	0x04, 0x17
        /*000a*/ 	.short	(.L_33 - .L_32)
.L_32:
        /*000c*/ 	.word	0x00000000
        /*0010*/ 	.short	0x0001
        /*0012*/ 	.short	0x0008
        /*0014*/ 	.byte	0x00, 0xf0, 0x11, 0x00


	//----- nvinfo : EIATTR_KPARAM_INFO
	.align		4
.L_33:
        /*0018*/ 	.byte	0x04, 0x17
        /*001a*/ 	.short	(.L_35 - .L_34)
.L_34:
        /*001c*/ 	.word	0x00000000
        /*0020*/ 	.short	0x0000
        /*0022*/ 	.short	0x0000
        /*0024*/ 	.byte	0x00, 0xf5, 0x21, 0x00


	//----- nvinfo : EIATTR_SPARSE_MMA_MASK
	.align		4
.L_35:
        /*0028*/ 	.byte	0x03, 0x50
        /*002a*/ 	.short	0x0000


	//----- nvinfo : EIATTR_MAXREG_COUNT
	.align		4
        /*002c*/ 	.byte	0x03, 0x1b
        /*002e*/ 	.short	0x00ff


	//----- nvinfo : EIATTR_MERCURY_ISA_VERSION
	.align		4
        /*0030*/ 	.byte	0x03, 0x5f
        /*0032*/ 	.short	0x0101


	//----- nvinfo : EIATTR_VRC_CTA_INIT_COUNT
	.align		4
        /*0034*/ 	.byte	0x02, 0x4a
	.zero		1
	.zero		1


	//----- nvinfo : EIATTR_EXIT_INSTR_OFFSETS
	.align		4
        /*0038*/ 	.byte	0x04, 0x1c
        /*003a*/ 	.short	(.L_37 - .L_36)


	//   ....[0]....
.L_36:
        /*003c*/ 	.word	0x000000a0


	//   ....[1]....
        /*0040*/ 	.word	0x00000110


	//   ....[2]....
        /*0044*/ 	.word	0x00000140


	//----- nvinfo : EIATTR_CBANK_PARAM_SIZE
	.align		4
.L_37:
        /*0048*/ 	.byte	0x03, 0x19
        /*004a*/ 	.short	0x000c


	//----- nvinfo : EIATTR_PARAM_CBANK
	.align		4
        /*004c*/ 	.byte	0x04, 0x0a
        /*004e*/ 	.short	(.L_39 - .L_38)
	.align		4
.L_38:
        /*0050*/ 	.word	index@(.nv.constant0._Z13oddSortKernelPii)
        /*0054*/ 	.short	0x0380
        /*0056*/ 	.short	0x000c


	//----- nvinfo : EIATTR_SW_WAR
	.align		4
.L_39:
        /*0058*/ 	.byte	0x04, 0x36
        /*005a*/ 	.short	(.L_41 - .L_40)
.L_40:
        /*005c*/ 	.word	0x00000008
.L_41:


//--------------------- .nv.info._Z14evenSortKernelPii --------------------------
	.section	.nv.info._Z14evenSortKernelPii,"",@"SHT_CUDA_INFO"
	.sectionflags	@""
	.align	4


	//----- nvinfo : EIATTR_CUDA_API_VERSION
	.align		4
        /*0000*/ 	.byte	0x04, 0x37
        /*0002*/ 	.short	(.L_43 - .L_42)
.L_42:
        /*0004*/ 	.word	0x00000082


	//----- nvinfo : EIATTR_KPARAM_INFO
	.align		4
.L_43:
        /*0008*/ 	.byte	0x04, 0x17
        /*000a*/ 	.short	(.L_45 - .L_44)
.L_44:
        /*000c*/ 	.word	0x00000000
        /*0010*/ 	.short	0x0001
        /*0012*/ 	.short	0x0008
        /*0014*/ 	.byte	0x00, 0xf0, 0x11, 0x00


	//----- nvinfo : EIATTR_KPARAM_INFO
	.align		4
.L_45:
        /*0018*/ 	.byte	0x04, 0x17
        /*001a*/ 	.short	(.L_47 - .L_46)
.L_46:
        /*001c*/ 	.word	0x00000000
        /*0020*/ 	.short	0x0000
        /*0022*/ 	.short	0x0000
        /*0024*/ 	.byte	0x00, 0xf5, 0x21, 0x00


	//----- nvinfo : EIATTR_SPARSE_MMA_MASK
	.align		4
.L_47:
        /*0028*/ 	.byte	0x03, 0x50
        /*002a*/ 	.short	0x0000


	//----- nvinfo : EIATTR_MAXREG_COUNT
	.align		4
        /*002c*/ 	.byte	0x03, 0x1b
        /*002e*/ 	.short	0x00ff


	//----- nvinfo : EIATTR_MERCURY_ISA_VERSION
	.align		4
        /*0030*/ 	.byte	0x03, 0x5f
        /*0032*/ 	.short	0x0101


	//----- nvinfo : EIATTR_VRC_CTA_INIT_COUNT
	.align		4
        /*0034*/ 	.byte	0x02, 0x4a
	.zero		1
	.zero		1


	//----- nvinfo : EIATTR_EXIT_INSTR_OFFSETS
	.align		4
        /*0038*/ 	.byte	0x04, 0x1c
        /*003a*/ 	.short	(.L_49 - .L_48)


	//   ....[0]....
.L_48:
        /*003c*/ 	.word	0x00000090


	//   ....[1]....
        /*0040*/ 	.word	0x00000100


	//   ....[2]....
        /*0044*/ 	.word	0x00000130


	//----- nvinfo : EIATTR_CBANK_PARAM_SIZE
	.align		4
.L_49:
        /*0048*/ 	.byte	0x03, 0x19
        /*004a*/ 	.short	0x000c


	//----- nvinfo : EIATTR_PARAM_CBANK
	.align		4
        /*004c*/ 	.byte	0x04, 0x0a
        /*004e*/ 	.short	(.L_51 - .L_50)
	.align		4
.L_50:
        /*0050*/ 	.word	index@(.nv.constant0._Z14evenSortKernelPii)
        /*0054*/ 	.short	0x0380
        /*0056*/ 	.short	0x000c


	//----- nvinfo : EIATTR_SW_WAR
	.align		4
.L_51:
        /*0058*/ 	.byte	0x04, 0x36
        /*005a*/ 	.short	(.L_53 - .L_52)
.L_52:
        /*005c*/ 	.word	0x00000008
.L_53:


//--------------------- .nv.info._Z24bitonicCompareAndSwapOddPiiii --------------------------
	.section	.nv.info._Z24bitonicCompareAndSwapOddPiiii,"",@"SHT_CUDA_INFO"
	.sectionflags	@""
	.align	4


	//----- nvinfo : EIATTR_CUDA_API_VERSION
	.align		4
        /*0000*/ 	.byte	0x04, 0x37
        /*0002*/ 	.short	(.L_55 - .L_54)
.L_54:
        /*0004*/ 	.word	0x00000082


	//----- nvinfo : EIATTR_KPARAM_INFO
	.align		4
.L_55:
        /*0008*/ 	.byte	0x04, 0x17
        /*000a*/ 	.short	(.L_57 - .L_56)
.L_56:
        /*000c*/ 	.word	0x00000000
        /*0010*/ 	.short	0x0003
        /*0012*/ 	.short	0x0010
        /*0014*/ 	.byte	0x00, 0xf0, 0x11, 0x00


	//----- nvinfo : EIATTR_KPARAM_INFO
	.align		4
.L_57:
        /*0018*/ 	.byte	0x04, 0x17
        /*001a*/ 	.short	(.L_59 - .L_58)
.L_58:
        /*001c*/ 	.word	0x00000000
        /*0020*/ 	.short	0x0002
        /*0022*/ 	.short	0x000c
        /*0024*/ 	.byte	0x00, 0xf0, 0x11, 0x00


	//----- nvinfo : EIATTR_KPARAM_INFO
	.align		4
.L_59:
        /*0028*/ 	.byte	0x04, 0x17
        /*002a*/ 	.short	(.L_61 - .L_60)
.L_60:
        /*002c*/ 	.word	0x00000000
        /*0030*/ 	.short	0x0001
        /*0032*/ 	.short	0x0008
        /*0034*/ 	.byte	0x00, 0xf0, 0x11, 0x00


	//----- nvinfo : EIATTR_KPARAM_INFO
	.align		4
.L_61:
        /*0038*/ 	.byte	0x04, 0x17
        /*003a*/ 	.short	(.L_63 - .L_62)
.L_62:
        /*003c*/ 	.word	0x00000000
        /*0040*/ 	.short	0x0000
        /*0042*/ 	.short	0x0000
        /*0044*/ 	.byte	0x00, 0xf5, 0x21, 0x00


	//----- nvinfo : EIATTR_SPARSE_MMA_MASK
	.align		4
.L_63:
        /*0048*/ 	.byte	0x03, 0x50
        /*004a*/ 	.short	0x0000


	//----- nvinfo : EIATTR_MAXREG_COUNT
	.align		4
        /*004c*/ 	.byte	0x03, 0x1b
        /*004e*/ 	.short	0x00ff


	//----- nvinfo : EIATTR_MERCURY_ISA_VERSION
	.align		4
        /*0050*/ 	.byte	0x03, 0x5f
        /*0052*/ 	.short	0x0101


	//----- nvinfo : EIATTR_VRC_CTA_INIT_COUNT
	.align		4
        /*0054*/ 	.byte	0x02, 0x4a
	.zero		1
	.zero		1


	//----- nvinfo : EIATTR_EXIT_INSTR_OFFSETS
	.align		4
        /*0058*/ 	.byte	0x04, 0x1c
        /*005a*/ 	.short	(.L_65 - .L_64)


	//   ....[0]....
.L_64:
        /*005c*/ 	.word	0x00000080


	//   ....[1]....
        /*0060*/ 	.word	0x000000d0


	//   ....[2]....
        /*0064*/ 	.word	0x00000150


	//   ....[3]....
        /*0068*/ 	.word	0x00000180


	//----- nvinfo : EIATTR_CBANK_PARAM_SIZE
	.align		4
.L_65:
        /*006c*/ 	.byte	0x03, 0x19
        /*006e*/ 	.short	0x0014


	//----- nvinfo : EIATTR_PARAM_CBANK
	.align		4
        /*0070*/ 	.byte	0x04, 0x0a
        /*0072*/ 	.short	(.L_67 - .L_66)
	.align		4
.L_66:
        /*0074*/ 	.word	index@(.nv.constant0._Z24bitonicCompareAndSwapOddPiiii)
        /*0078*/ 	.short	0x0380
        /*007a*/ 	.short	0x0014


	//----- nvinfo : EIATTR_SW_WAR
	.align		4
.L_67:
        /*007c*/ 	.byte	0x04, 0x36
        /*007e*/ 	.short	(.L_69 - .L_68)
.L_68:
        /*0080*/ 	.word	0x00000008
.L_69:


//--------------------- .nv.info._Z25bitonicCompareAndSwapEvenPiiii --------------------------
	.section	.nv.info._Z25bitonicCompareAndSwapEvenPiiii,"",@"SHT_CUDA_INFO"
	.sectionflags	@""
	.align	4


	//----- nvinfo : EIATTR_CUDA_API_VERSION
	.align		4
        /*0000*/ 	.byte	0x04, 0x37
        /*0002*/ 	.short	(.L_71 - .L_70)
.L_70:
        /*0004*/ 	.word	0x00000082


	//----- nvinfo : EIATTR_KPARAM_INFO
	.align		4
.L_71:
        /*0008*/ 	.byte	0x04, 0x17
        /*000a*/ 	.short	(.L_73 - .L_72)
.L_72:
        /*000c*/ 	.word	0x00000000
        /*0010*/ 	.short	0x0003
        /*0012*/ 	.short	0x0010
        /*0014*/ 	.byte	0x00, 0xf0, 0x11, 0x00


	//----- nvinfo : EIATTR_KPARAM_INFO
	.align		4
.L_73:
        /*0018*/ 	.byte	0x04, 0x17
        /*001a*/ 	.short	(.L_75 - .L_74)
.L_74:
        /*001c*/ 	.word	0x00000000
        /*0020*/ 	.short	0x0002
        /*0022*/ 	.short	0x000c
        /*0024*/ 	.byte	0x00, 0xf0, 0x11, 0x00


	//----- nvinfo : EIATTR_KPARAM_INFO
	.align		4
.L_75:
        /*0028*/ 	.byte	0x04, 0x17
        /*002a*/ 	.short	(.L_77 - .L_76)
.L_76:
        /*002c*/ 	.word	0x00000000
        /*0030*/ 	.short	0x0001
        /*0032*/ 	.short	0x0008
        /*0034*/ 	.byte	0x00, 0xf0, 0x11, 0x00


	//----- nvinfo : EIATTR_KPARAM_INFO
	.align		4
.L_77:
        /*0038*/ 	.byte	0x04, 0x17
        /*003a*/ 	.short	(.L_79 - .L_78)
.L_78:
        /*003c*/ 	.word	0x00000000
        /*0040*/ 	.short	0x0000
        /*0042*/ 	.short	0x0000
        /*0044*/ 	.byte	0x00, 0xf5, 0x21, 0x00


	//----- nvinfo : EIATTR_SPARSE_MMA_MASK
	.align		4
.L_79:
        /*0048*/ 	.byte	0x03, 0x50
        /*004a*/ 	.short	0x0000


	//----- nvinfo : EIATTR_MAXREG_COUNT
	.align		4
        /*004c*/ 	.byte	0x03, 0x1b
        /*004e*/ 	.short	0x00ff


	//----- nvinfo : EIATTR_MERCURY_ISA_VERSION
	.align		4
        /*0050*/ 	.byte	0x03, 0x5f
        /*0052*/ 	.short	0x0101


	//----- nvinfo : EIATTR_VRC_CTA_INIT_COUNT
	.align		4
        /*0054*/ 	.byte	0x02, 0x4a
	.zero		1
	.zero		1


	//----- nvinfo : EIATTR_EXIT_INSTR_OFFSETS
	.align		4
        /*0058*/ 	.byte	0x04, 0x1c
        /*005a*/ 	.short	(.L_81 - .L_80)


	//   ....[0]....
.L_80:
        /*005c*/ 	.word	0x00000080


	//   ....[1]....
        /*0060*/ 	.word	0x000000d0


	//   ....[2]....
        /*0064*/ 	.word	0x00000150


	//   ....[3]....
        /*0068*/ 	.word	0x00000180


	//----- nvinfo : EIATTR_CBANK_PARAM_SIZE
	.align		4
.L_81:
        /*006c*/ 	.byte	0x03, 0x19
        /*006e*/ 	.short	0x0014


	//----- nvinfo : EIATTR_PARAM_CBANK
	.align		4
        /*0070*/ 	.byte	0x04, 0x0a
        /*0072*/ 	.short	(.L_83 - .L_82)
	.align		4
.L_82:
        /*0074*/ 	.word	index@(.nv.constant0._Z25bitonicCompareAndSwapEvenPiiii)
        /*0078*/ 	.short	0x0380
        /*007a*/ 	.short	0x0014


	//----- nvinfo : EIATTR_SW_WAR
	.align		4
.L_83:
        /*007c*/ 	.byte	0x04, 0x36
        /*007e*/ 	.short	(.L_85 - .L_84)
.L_84:
        /*0080*/ 	.word	0x00000008
.L_85:


//--------------------- .nv.info._Z15bitonicSortStepPiiii --------------------------
	.section	.nv.info._Z15bitonicSortStepPiiii,"",@"SHT_CUDA_INFO"
	.sectionflags	@""
	.align	4


	//----- nvinfo : EIATTR_CUDA_API_VERSION
	.align		4
        /*0000*/ 	.byte	0x04, 0x37
        /*0002*/ 	.short	(.L_87 - .L_86)
.L_86:
        /*0004*/ 	.word	0x00000082


	//----- nvinfo : EIATTR_KPARAM_INFO
	.align		4
.L_87:
        /*0008*/ 	.byte	0x04, 0x17
        /*000a*/ 	.short	(.L_89 - .L_88)
.L_88:
        /*000c*/ 	.word	0x00000000
        /*0010*/ 	.short	0x0003
        /*0012*/ 	.short	0x0010
        /*0014*/ 	.byte	0x00, 0xf0, 0x11, 0x00


	//----- nvinfo : EIATTR_KPARAM_INFO
	.align		4
.L_89:
        /*0018*/ 	.byte	0x04, 0x17
        /*001a*/ 	.short	(.L_91 - .L_90)
.L_90:
        /*001c*/ 	.word	0x00000000
        /*0020*/ 	.short	0x0002
        /*0022*/ 	.short	0x000c
        /*0024*/ 	.byte	0x00, 0xf0, 0x11, 0x00


	//----- nvinfo : EIATTR_KPARAM_INFO
	.align		4
.L_91:
        /*0028*/ 	.byte	0x04, 0x17
        /*002a*/ 	.short	(.L_93 - .L_92)
.L_92:
        /*002c*/ 	.word	0x00000000
        /*0030*/ 	.short	0x0001
        /*0032*/ 	.short	0x0008
        /*0034*/ 	.byte	0x00, 0xf0, 0x11, 0x00


	//----- nvinfo : EIATTR_KPARAM_INFO
	.align		4
.L_93:
        /*0038*/ 	.byte	0x04, 0x17
        /*003a*/ 	.short	(.L_95 - .L_94)
.L_94:
        /*003c*/ 	.word	0x00000000
        /*0040*/ 	.short	0x0000
        /*0042*/ 	.short	0x0000
        /*0044*/ 	.byte	0x00, 0xf5, 0x21, 0x00


	//----- nvinfo : EIATTR_SPARSE_MMA_MASK
	.align		4
.L_95:
        /*0048*/ 	.byte	0x03, 0x50
        /*004a*/ 	.short	0x0000


	//----- nvinfo : EIATTR_MAXREG_COUNT
	.align		4
        /*004c*/ 	.byte	0x03, 0x1b
        /*004e*/ 	.short	0x00ff


	//----- nvinfo : EIATTR_MERCURY_ISA_VERSION
	.align		4
        /*0050*/ 	.byte	0x03, 0x5f
        /*0052*/ 	.short	0x0101


	//----- nvinfo : EIATTR_VRC_CTA_INIT_COUNT
	.align		4
        /*0054*/ 	.byte	0x02, 0x4a
	.zero		1
	.zero		1


	//----- nvinfo : EIATTR_EXIT_INSTR_OFFSETS
	.align		4
        /*0058*/ 	.byte	0x04, 0x1c
        /*005a*/ 	.short	(.L_97 - .L_96)


	//   ....[0]....
.L_96:
        /*005c*/ 	.word	0x00000080


	//   ....[1]....
        /*0060*/ 	.word	0x00000130


	//   ....[2]....
        /*0064*/ 	.word	0x00000160


	//   ....[3]....
        /*0068*/ 	.word	0x000001d0


	//   ....[4]....
        /*006c*/ 	.word	0x00000200


	//----- nvinfo : EIATTR_CRS_STACK_SIZE
	.align		4
.L_97:
        /*0070*/ 	.byte	0x04, 0x1e
        /*0072*/ 	.short	(.L_99 - .L_98)
.L_98:
        /*0074*/ 	.word	0x00000000


	//----- nvinfo : EIATTR_CBANK_PARAM_SIZE
	.align		4
.L_99:
        /*0078*/ 	.byte	0x03, 0x19
        /*007a*/ 	.short	0x0014


	//----- nvinfo : EIATTR_PARAM_CBANK
	.align		4
        /*007c*/ 	.byte	0x04, 0x0a
        /*007e*/ 	.short	(.L_101 - .L_100)
	.align		4
.L_100:
        /*0080*/ 	.word	index@(.nv.constant0._Z15bitonicSortStepPiiii)
        /*0084*/ 	.short	0x0380
        /*0086*/ 	.short	0x0014


	//----- nvinfo : EIATTR_SW_WAR
	.align		4
.L_101:
        /*0088*/ 	.byte	0x04, 0x36
        /*008a*/ 	.short	(.L_103 - .L_102)
.L_102:
        /*008c*/ 	.word	0x00000008
.L_103:


//--------------------- .nv.callgraph             --------------------------
	.section	.nv.callgraph,"",@"SHT_CUDA_CALLGRAPH"
	.align	4
	.sectionentsize	8
	.align		4
        /*0000*/ 	.word	0x00000000
	.align		4
        /*0004*/ 	.word	0xffffffff
	.align		4
        /*0008*/ 	.word	0x00000000
	.align		4
        /*000c*/ 	.word	0xfffffffe
	.align		4
        /*0010*/ 	.word	0x00000000
	.align		4
        /*0014*/ 	.word	0xfffffffd
	.align		4
        /*0018*/ 	.word	0x00000000
	.align		4
        /*001c*/ 	.word	0xfffffffc


//--------------------- .text._Z13oddSortKernelPii --------------------------
	.section	.text._Z13oddSortKernelPii,"ax",@progbits
	.align	128
        .global         _Z13oddSortKernelPii
        .type           _Z13oddSortKernelPii,@function
        .size           _Z13oddSortKernelPii,(.L_x_6 - _Z13oddSortKernelPii)
        .other          _Z13oddSortKernelPii,@"STO_CUDA_ENTRY STV_DEFAULT"
_Z13oddSortKernelPii:
.text._Z13oddSortKernelPii:
[----:B------:R-:W-:Y:S01]  /*0000*/  LDC R1, c[0x0][0x37c] ;  /* 0x0000df00ff017b82 */ /* 0x000fe20000000800 */
[----:B------:R-:W0:Y:S01]  /*0010*/  S2R R0, SR_TID.X ;  /* 0x0000000000007919 */ /* 0x000e220000002100 */
[----:B------:R-:W0:Y:S01]  /*0020*/  LDCU UR5, c[0x0][0x360] ;  /* 0x00006c00ff0577ac */ /* 0x000e220008000800 */
[----:B------:R-:W0:Y:S01]  /*0030*/  S2R R3, SR_CTAID.X ;  /* 0x0000000000037919 */ /* 0x000e220000002500 */
[----:B------:R-:W1:Y:S02]  /*0040*/  LDCU UR4, c[0x0][0x388] ;  /* 0x00007100ff0477ac */ /* 0x000e640008000800 */
[----:B-1----:R-:W-:Y:S01]  /*0050*/  UIADD3 UR4, UPT, UPT, UR4, -0x1, URZ ;  /* 0xffffffff04047890 */ /* 0x002fe2000fffe0ff */
[----:B0-----:R-:W-:-:S05]  /*0060*/  IMAD R0, R3, UR5, R0 ;  /* 0x0000000503007c24 */ /* 0x001fca000f8e0200 */
[----:B------:R-:W-:-:S04]  /*0070*/  SHF.L.U32 R5, R0, 0x1, RZ ;  /* 0x0000000100057819 */ /* 0x000fc800000006ff */
[----:B------:R-:W-:-:S04]  /*0080*/  IADD3 R0, PT, PT, R5, 0x1, RZ ;  /* 0x0000000105007810 */ /* 0x000fc80007ffe0ff */
[----:B------:R-:W-:-:S13]  /*0090*/  ISETP.GE.AND P0, PT, R0, UR4, PT ;  /* 0x0000000400007c0c */ /* 0x000fda000bf06270 */
[----:B------:R-:W-:Y:S05]  /*00a0*/  @P0 EXIT ;  /* 0x000000000000094d */ /* 0x000fea0003800000 */
[----:B------:R-:W0:Y:S01]  /*00b0*/  LDC.64 R2, c[0x0][0x380] ;  /* 0x0000e000ff027b82 */ /* 0x000e220000000a00 */
[----:B------:R-:W1:Y:S01]  /*00c0*/  LDCU.64 UR4, c[0x0][0x358] ;  /* 0x00006b00ff0477ac */ /* 0x000e620008000a00 */
[----:B0-----:R-:W-:-:S05]  /*00d0*/  IMAD.WIDE R2, R5, 0x4, R2 ;  /* 0x0000000405027825 */ /* 0x001fca00078e0202 */
[----:B-1----:R-:W2:Y:S04]  /*00e0*/  LDG.E R5, desc[UR4][R2.64+0x4] ;  /* 0x0000040402057981 */ /* 0x002ea8000c1e1900 */
[----:B------:R-:W2:Y:S02]  /*00f0*/  LDG.E R0, desc[UR4][R2.64+0x8] ;  /* 0x0000080402007981 */ /* 0x000ea4000c1e1900 */
[----:B--2---:R-:W-:-:S13]  /*0100*/  ISETP.GT.AND P0, PT, R5, R0, PT ;  /* 0x000000000500720c */ /* 0x004fda0003f04270 */
[----:B------:R-:W-:Y:S05]  /*0110*/  @!P0 EXIT ;  /* 0x000000000000894d */ /* 0x000fea0003800000 */
[----:B------:R-:W-:Y:S04]  /*0120*/  STG.E desc[UR4][R2.64+0x4], R0 ;  /* 0x0000040002007986 */ /* 0x000fe8000c101904 */
[----:B------:R-:W-:Y:S01]  /*0130*/  STG.E desc[UR4][R2.64+0x8], R5 ;  /* 0x0000080502007986 */ /* 0x000fe2000c101904 */
[----:B------:R-:W-:Y:S05]  /*0140*/  EXIT ;  /* 0x000000000000794d */ /* 0x000fea0003800000 */
.L_x_0:
[----:B------:R-:W-:-:S00]  /*0150*/  BRA `(.L_x_0) ;  /* 0xfffffffc00fc7947 */ /* 0x000fc0000383ffff */
[----:B------:R-:W-:-:S00]  /*0160*/  NOP ;  /* 0x0000000000007918 */ /* 0x000fc00000000000 */
        /* <DEDUP_REMOVED lines=9> */
.L_x_6:


//--------------------- .text._Z14evenSortKernelPii --------------------------
	.section	.text._Z14evenSortKernelPii,"ax",@progbits
	.align	128
        .global         _Z14evenSortKernelPii
        .type           _Z14evenSortKernelPii,@function
        .size           _Z14evenSortKernelPii,(.L_x_7 - _Z14evenSortKernelPii)
        .other          _Z14evenSortKernelPii,@"STO_CUDA_ENTRY STV_DEFAULT"
_Z14evenSortKernelPii:
.text._Z14evenSortKernelPii:
        /* <DEDUP_REMOVED lines=20> */
.L_x_1:
        /* <DEDUP_REMOVED lines=12> */
.L_x_7:


//--------------------- .text._Z24bitonicCompareAndSwapOddPiiii --------------------------
	.section	.text._Z24bitonicCompareAndSwapOddPiiii,"ax",@progbits
	.align	128
        .global         _Z24bitonicCompareAndSwapOddPiiii
        .type           _Z24bitonicCompareAndSwapOddPiiii,@function
        .size           _Z24bitonicCompareAndSwapOddPiiii,(.L_x_8 - _Z24bitonicCompareAndSwapOddPiiii)
        .other          _Z24bitonicCompareAndSwapOddPiiii,@"STO_CUDA_ENTRY STV_DEFAULT"
_Z24bitonicCompareAndSwapOddPiiii:
.text._Z24bitonicCompareAndSwapOddPiiii:
[----:B------:R-:W-:Y:S01]  /*0000*/  LDC R1, c[0x0][0x37c] ;  /* 0x0000df00ff017b82 */ /* 0x000fe20000000800 */
[----:B------:R-:W0:Y:S01]  /*0010*/  S2R R3, SR_TID.X ;  /* 0x0000000000037919 */ /* 0x000e220000002100 */
[----:B------:R-:W0:Y:S01]  /*0020*/  LDCU UR4, c[0x0][0x360] ;  /* 0x00006c00ff0477ac */ /* 0x000e220008000800 */
[----:B------:R-:W0:Y:S01]  /*0030*/  S2R R0, SR_CTAID.X ;  /* 0x0000000000007919 */ /* 0x000e220000002500 */
[----:B------:R-:W1:Y:S01]  /*0040*/  LDCU UR5, c[0x0][0x388] ;  /* 0x00007100ff0577ac */ /* 0x000e620008000800 */
[----:B0-----:R-:W-:-:S05]  /*0050*/  IMAD R3, R0, UR4, R3 ;  /* 0x0000000400037c24 */ /* 0x001fca000f8e0203 */
[----:B-1----:R-:W-:-:S04]  /*0060*/  LOP3.LUT R0, R3, UR5, RZ, 0x3c, !PT ;  /* 0x0000000503007c12 */ /* 0x002fc8000f8e3cff */
[----:B------:R-:W-:-:S13]  /*0070*/  ISETP.GT.U32.AND P0, PT, R0, R3, PT ;  /* 0x000000030000720c */ /* 0x000fda0003f04070 */
[----:B------:R-:W-:Y:S05]  /*0080*/  @!P0 EXIT ;  /* 0x000000000000894d */ /* 0x000fea0003800000 */
[----:B------:R-:W0:Y:S01]  /*0090*/  LDCU UR4, c[0x0][0x38c] ;  /* 0x00007180ff0477ac */ /* 0x000e220008000800 */
[----:B------:R-:W1:Y:S01]  /*00a0*/  LDCU UR5, c[0x0][0x390] ;  /* 0x00007200ff0577ac */ /* 0x000e620008000800 */
[----:B0-----:R-:W-:-:S04]  /*00b0*/  LOP3.LUT P0, RZ, R3, UR4, RZ, 0xc0, !PT ;  /* 0x0000000403ff7c12 */ /* 0x001fc8000f80c0ff */
[----:B-1----:R-:W-:-:S13]  /*00c0*/  ISETP.GE.U32.OR P0, PT, R3, UR5, !P0 ;  /* 0x0000000503007c0c */ /* 0x002fda000c706470 */
[----:B------:R-:W-:Y:S05]  /*00d0*/  @P0 EXIT ;  /* 0x000000000000094d */ /* 0x000fea0003800000 */
[----:B------:R-:W0:Y:S01]  /*00e0*/  LDC.64 R4, c[0x0][0x380] ;  /* 0x0000e000ff047b82 */ /* 0x000e220000000a00 */
[----:B------:R-:W1:Y:S01]  /*00f0*/  LDCU.64 UR4, c[0x0][0x358] ;  /* 0x00006b00ff0477ac */ /* 0x000e620008000a00 */
[----:B0-----:R-:W-:-:S04]  /*0100*/  IMAD.WIDE.U32 R2, R3, 0x4, R4 ;  /* 0x0000000403027825 */ /* 0x001fc800078e0004 */
[----:B------:R-:W-:Y:S01]  /*0110*/  IMAD.WIDE.U32 R4, R0, 0x4, R4 ;  /* 0x0000000400047825 */ /* 0x000fe200078e0004 */
[----:B-1----:R-:W2:Y:S04]  /*0120*/  LDG.E R7, desc[UR4][R2.64] ;  /* 0x0000000402077981 */ /* 0x002ea8000c1e1900 */
[----:B------:R-:W2:Y:S02]  /*0130*/  LDG.E R0, desc[UR4][R4.64] ;  /* 0x0000000404007981 */ /* 0x000ea4000c1e1900 */
[----:B--2---:R-:W-:-:S13]  /*0140*/  ISETP.GE.AND P0, PT, R7, R0, PT ;  /* 0x000000000700720c */ /* 0x004fda0003f06270 */
[----:B------:R-:W-:Y:S05]  /*0150*/  @P0 EXIT ;  /* 0x000000000000094d */ /* 0x000fea0003800000 */
[----:B------:R-:W-:Y:S04]  /*0160*/  STG.E desc[UR4][R2.64], R0 ;  /* 0x0000000002007986 */ /* 0x000fe8000c101904 */
[----:B------:R-:W-:Y:S01]  /*0170*/  STG.E desc[UR4][R4.64], R7 ;  /* 0x0000000704007986 */ /* 0x000fe2000c101904 */
[----:B------:R-:W-:Y:S05]  /*0180*/  EXIT ;  /* 0x000000000000794d */ /* 0x000fea0003800000 */
.L_x_2:
        /* <DEDUP_REMOVED lines=15> */
.L_x_8:


//--------------------- .text._Z25bitonicCompareAndSwapEvenPiiii --------------------------
	.section	.text._Z25bitonicCompareAndSwapEvenPiiii,"ax",@progbits
	.align	128
        .global         _Z25bitonicCompareAndSwapEvenPiiii
        .type           _Z25bitonicCompareAndSwapEvenPiiii,@function
        .size           _Z25bitonicCompareAndSwapEvenPiiii,(.L_x_9 - _Z25bitonicCompareAndSwapEvenPiiii)
        .other          _Z25bitonicCompareAndSwapEvenPiiii,@"STO_CUDA_ENTRY STV_DEFAULT"
_Z25bitonicCompareAndSwapEvenPiiii:
.text._Z25bitonicCompareAndSwapEvenPiiii:
        /* <DEDUP_REMOVED lines=12> */
[----:B-1----:R-:W-:-:S13]  /*00c0*/  ISETP.GE.U32.OR P0, PT, R3, UR5, P0 ;  /* 0x0000000503007c0c */ /* 0x002fda0008706470 */
[----:B------:R-:W-:Y:S05]  /*00d0*/  @P0 EXIT ;  /* 0x000000000000094d */ /* 0x000fea0003800000 */
[----:B------:R-:W0:Y:S01]  /*00e0*/  LDC.64 R4, c[0x0][0x380] ;  /* 0x0000e000ff047b82 */ /* 0x000e220000000a00 */
[----:B------:R-:W1:Y:S01]  /*00f0*/  LDCU.64 UR4, c[0x0][0x358] ;  /* 0x00006b00ff0477ac */ /* 0x000e620008000a00 */
[----:B0-----:R-:W-:-:S04]  /*0100*/  IMAD.WIDE.U32 R2, R3, 0x4, R4 ;  /* 0x0000000403027825 */ /* 0x001fc800078e0004 */
[----:B------:R-:W-:Y:S01]  /*0110*/  IMAD.WIDE.U32 R4, R0, 0x4, R4 ;  /* 0x0000000400047825 */ /* 0x000fe200078e0004 */
[----:B-1----:R-:W2:Y:S04]  /*0120*/  LDG.E R7, desc[UR4][R2.64] ;  /* 0x0000000402077981 */ /* 0x002ea8000c1e1900 */
[----:B------:R-:W2:Y:S02]  /*0130*/  LDG.E R0, desc[UR4][R4.64] ;  /* 0x0000000404007981 */ /* 0x000ea4000c1e1900 */
[----:B--2---:R-:W-:-:S13]  /*0140*/  ISETP.GT.AND P0, PT, R7, R0, PT ;  /* 0x000000000700720c */ /* 0x004fda0003f04270 */
[----:B------:R-:W-:Y:S05]  /*0150*/  @!P0 EXIT ;  /* 0x000000000000894d */ /* 0x000fea0003800000 */
[----:B------:R-:W-:Y:S04]  /*0160*/  STG.E desc[UR4][R2.64], R0 ;  /* 0x0000000002007986 */ /* 0x000fe8000c101904 */
[----:B------:R-:W-:Y:S01]  /*0170*/  STG.E desc[UR4][R4.64], R7 ;  /* 0x0000000704007986 */ /* 0x000fe2000c101904 */
[----:B------:R-:W-:Y:S05]  /*0180*/  EXIT ;  /* 0x000000000000794d */ /* 0x000fea0003800000 */
.L_x_3:
        /* <DEDUP_REMOVED lines=15> */
.L_x_9:


//--------------------- .text._Z15bitonicSortStepPiiii --------------------------
	.section	.text._Z15bitonicSortStepPiiii,"ax",@progbits
	.align	128
        .global         _Z15bitonicSortStepPiiii
        .type           _Z15bitonicSortStepPiiii,@function
        .size           _Z15bitonicSortStepPiiii,(.L_x_10 - _Z15bitonicSortStepPiiii)
        .other          _Z15bitonicSortStepPiiii,@"STO_CUDA_ENTRY STV_DEFAULT"
_Z15bitonicSortStepPiiii:
.text._Z15bitonicSortStepPiiii:
        /* <DEDUP_REMOVED lines=9> */
[----:B------:R-:W0:Y:S02]  /*0090*/  LDCU UR4, c[0x0][0x38c] ;  /* 0x00007180ff0477ac */ /* 0x000e240008000800 */
[----:B0-----:R-:W-:Y:S01]  /*00a0*/  LOP3.LUT P0, RZ, R7, UR4, RZ, 0xc0, !PT ;  /* 0x0000000407ff7c12 */ /* 0x001fe2000f80c0ff */
[----:B------:R-:W0:-:S12]  /*00b0*/  LDCU.64 UR4, c[0x0][0x358] ;  /* 0x00006b00ff0477ac */ /* 0x000e180008000a00 */
[----:B------:R-:W-:Y:S05]  /*00c0*/  @P0 BRA `(.L_x_4) ;  /* 0x0000000000280947 */ /* 0x000fea0003800000 */
[----:B------:R-:W1:Y:S02]  /*00d0*/  LDC.64 R4, c[0x0][0x380] ;  /* 0x0000e000ff047b82 */ /* 0x000e640000000a00 */
[----:B-1----:R-:W-:-:S04]  /*00e0*/  IMAD.WIDE.U32 R2, R7, 0x4, R4 ;  /* 0x0000000407027825 */ /* 0x002fc800078e0004 */
[----:B------:R-:W-:Y:S01]  /*00f0*/  IMAD.WIDE.U32 R4, R9, 0x4, R4 ;  /* 0x0000000409047825 */ /* 0x000fe200078e0004 */
[----:B0-----:R-:W2:Y:S04]  /*0100*/  LDG.E R7, desc[UR4][R2.64] ;  /* 0x0000000402077981 */ /* 0x001ea8000c1e1900 */
[----:B------:R-:W2:Y:S02]  /*0110*/  LDG.E R0, desc[UR4][R4.64] ;  /* 0x0000000404007981 */ /* 0x000ea4000c1e1900 */
[----:B--2---:R-:W-:-:S13]  /*0120*/  ISETP.GT.AND P0, PT, R7, R0, PT ;  /* 0x000000000700720c */ /* 0x004fda0003f04270 */
[----:B------:R-:W-:Y:S05]  /*0130*/  @!P0 EXIT ;  /* 0x000000000000894d */ /* 0x000fea0003800000 */
[----:B------:R-:W-:Y:S04]  /*0140*/  STG.E desc[UR4][R2.64], R0 ;  /* 0x0000000002007986 */ /* 0x000fe8000c101904 */
[----:B------:R-:W-:Y:S01]  /*0150*/  STG.E desc[UR4][R4.64], R7 ;  /* 0x0000000704007986 */ /* 0x000fe2000c101904 */
[----:B------:R-:W-:Y:S05]  /*0160*/  EXIT ;  /* 0x000000000000794d */ /* 0x000fea0003800000 */
.L_x_4:
[----:B------:R-:W1:Y:S02]  /*0170*/  LDC.64 R2, c[0x0][0x380] ;  /* 0x0000e000ff027b82 */ /* 0x000e640000000a00 */
[----:B-1----:R-:W-:-:S04]  /*0180*/  IMAD.WIDE.U32 R4, R7, 0x4, R2 ;  /* 0x0000000407047825 */ /* 0x002fc800078e0002 */
[----:B------:R-:W-:Y:S01]  /*0190*/  IMAD.WIDE.U32 R2, R9, 0x4, R2 ;  /* 0x0000000409027825 */ /* 0x000fe200078e0002 */
[----:B0-----:R-:W2:Y:S04]  /*01a0*/  LDG.E R7, desc[UR4][R4.64] ;  /* 0x0000000404077981 */ /* 0x001ea8000c1e1900 */
[----:B------:R-:W2:Y:S02]  /*01b0*/  LDG.E R0, desc[UR4][R2.64] ;  /* 0x0000000402007981 */ /* 0x000ea4000c1e1900 */
[----:B--2---:R-:W-:-:S13]  /*01c0*/  ISETP.GE.AND P0, PT, R7, R0, PT ;  /* 0x000000000700720c */ /* 0x004fda0003f06270 */
[----:B------:R-:W-:Y:S05]  /*01d0*/  @P0 EXIT ;  /* 0x000000000000094d */ /* 0x000fea0003800000 */
[----:B------:R-:W-:Y:S04]  /*01e0*/  STG.E desc[UR4][R4.64], R0 ;  /* 0x0000000004007986 */ /* 0x000fe8000c101904 */
[----:B------:R-:W-:Y:S01]  /*01f0*/  STG.E desc[UR4][R2.64], R7 ;  /* 0x0000000702007986 */ /* 0x000fe2000c101904 */
[----:B------:R-:W-:Y:S05]  /*0200*/  EXIT ;  /* 0x000000000000794d */ /* 0x000fea0003800000 */
.L_x_5:
        /* <DEDUP_REMOVED lines=15> */
.L_x_10:


//--------------------- .nv.shared.reserved.0     --------------------------
	.section	.nv.shared.reserved.0,"aw",@nobits
	.weak		__nv_reservedSMEM_offset_0_alias
	.size		__nv_reservedSMEM_offset_0_alias, 0, 64
	.other		__nv_reservedSMEM_offset_0_alias,@"STO_CUDA_RESERVED_SHARED STV_DEFAULT"
__nv_reservedSMEM_offset_0_alias:
	.zero		0
	.zero		64


//--------------------- .nv.constant0._Z13oddSortKernelPii --------------------------
	.section	.nv.constant0._Z13oddSortKernelPii,"a",@progbits
	.sectionflags	@""
	.align	4
.nv.constant0._Z13oddSortKernelPii:
	.zero		908


//--------------------- .nv.constant0._Z14evenSortKernelPii --------------------------
	.section	.nv.constant0._Z14evenSortKernelPii,"a",@progbits
	.sectionflags	@""
	.align	4
.nv.constant0._Z14evenSortKernelPii:
	.zero		908


//--------------------- .nv.constant0._Z24bitonicCompareAndSwapOddPiiii --------------------------
	.section	.nv.constant0._Z24bitonicCompareAndSwapOddPiiii,"a",@progbits
	.sectionflags	@""
	.align	4
.nv.constant0._Z24bitonicCompareAndSwapOddPiiii:
	.zero		916


//--------------------- .nv.constant0._Z25bitonicCompareAndSwapEvenPiiii --------------------------
	.section	.nv.constant0._Z25bitonicCompareAndSwapEvenPiiii,"a",@progbits
	.sectionflags	@""
	.align	4
.nv.constant0._Z25bitonicCompareAndSwapEvenPiiii:
	.zero		916


//--------------------- .nv.constant0._Z15bitonicSortStepPiiii --------------------------
	.section	.nv.constant0._Z15bitonicSortStepPiiii,"a",@progbits
	.sectionflags	@""
	.align	4
.nv.constant0._Z15bitonicSortStepPiiii:
	.zero		916


//--------------------- SYMBOLS --------------------------

	.type		.nv.reservedSmem.offset0,@object
	.size		.nv.reservedSmem.offset0,0x4
